	.headerflags	@"EF_CUDA_TEXMODE_UNIFIED EF_CUDA_64BIT_ADDRESS EF_CUDA_ACCELERATORS EF_CUDA_SM90 EF_CUDA_VIRTUAL_SM(EF_CUDA_SM90)"
	.elftype	@"ET_EXEC"


//--------------------- .nv.info                  --------------------------
	.section	.nv.info,"",@"SHT_CUDA_INFO"
	.align	4


	//----- nvinfo : EIATTR_REGCOUNT
	.align		4
        /*0000*/ 	.byte	0x04, 0x2f
        /*0002*/ 	.short	(.L_1 - .L_0)
	.align		4
.L_0:
        /*0004*/ 	.word	index@(triton_poi_fused_clone_16)
        /*0008*/ 	.word	0x00000020


	//----- nvinfo : EIATTR_MIN_STACK_SIZE
	.align		4
.L_1:
        /*000c*/ 	.byte	0x04, 0x12
        /*000e*/ 	.short	(.L_3 - .L_2)
	.align		4
.L_2:
        /*0010*/ 	.word	index@(triton_poi_fused_clone_16)
        /*0014*/ 	.word	0x00000000


	//----- nvinfo : EIATTR_FRAME_SIZE
	.align		4
.L_3:
        /*0018*/ 	.byte	0x04, 0x11
        /*001a*/ 	.short	(.L_5 - .L_4)
	.align		4
.L_4:
        /*001c*/ 	.word	index@(triton_poi_fused_clone_16)
        /*0020*/ 	.word	0x00000000


	//----- nvinfo : EIATTR_MIN_STACK_SIZE
	.align		4
.L_5:
        /*0024*/ 	.byte	0x04, 0x12
        /*0026*/ 	.short	(.L_7 - .L_6)
	.align		4
.L_6:
        /*0028*/ 	.word	index@(triton_poi_fused_clone_16)
        /*002c*/ 	.word	0x00000000
.L_7:


//--------------------- .nv.info.triton_poi_fused_clone_16 --------------------------
	.section	.nv.info.triton_poi_fused_clone_16,"",@"SHT_CUDA_INFO"
	.sectionflags	@""
	.align	4


	//----- nvinfo : EIATTR_CUDA_API_VERSION
	.align		4
        /*0000*/ 	.byte	0x04, 0x37
        /*0002*/ 	.short	(.L_9 - .L_8)
.L_8:
        /*0004*/ 	.word	0x0000007c


	//----- nvinfo : EIATTR_KPARAM_INFO
	.align		4
.L_9:
        /*0008*/ 	.byte	0x04, 0x17
        /*000a*/ 	.short	(.L_11 - .L_10)
.L_10:
        /*000c*/ 	.word	0x00000000
        /*0010*/ 	.short	0x0003
        /*0012*/ 	.short	0x0018
        /*0014*/ 	.byte	0x00, 0xf0, 0x11, 0x00


	//----- nvinfo : EIATTR_KPARAM_INFO
	.align		4
.L_11:
        /*0018*/ 	.byte	0x04, 0x17
        /*001a*/ 	.short	(.L_13 - .L_12)
.L_12:
        /*001c*/ 	.word	0x00000000
        /*0020*/ 	.short	0x0002
        /*0022*/ 	.short	0x0010
        /*0024*/ 	.byte	0x00, 0xf4, 0x21, 0x00


	//----- nvinfo : EIATTR_KPARAM_INFO
	.align		4
.L_13:
        /*0028*/ 	.byte	0x04, 0x17
        /*002a*/ 	.short	(.L_15 - .L_14)
.L_14:
        /*002c*/ 	.word	0x00000000
        /*0030*/ 	.short	0x0001
        /*0032*/ 	.short	0x0008
        /*0034*/ 	.byte	0x00, 0xf4, 0x21, 0x00


	//----- nvinfo : EIATTR_KPARAM_INFO
	.align		4
.L_15:
        /*0038*/ 	.byte	0x04, 0x17
        /*003a*/ 	.short	(.L_17 - .L_16)
.L_16:
        /*003c*/ 	.word	0x00000000
        /*0040*/ 	.short	0x0000
        /*0042*/ 	.short	0x0000
        /*0044*/ 	.byte	0x00, 0xf4, 0x21, 0x00


	//----- nvinfo : EIATTR_SPARSE_MMA_MASK
	.align		4
.L_17:
        /*0048*/ 	.byte	0x03, 0x50
        /*004a*/ 	.short	0x0000


	//----- nvinfo : EIATTR_MAXREG_COUNT
	.align		4
        /*004c*/ 	.byte	0x03, 0x1b
        /*004e*/ 	.short	0x00ff


	//----- nvinfo : EIATTR_EXIT_INSTR_OFFSETS
	.align		4
        /*0050*/ 	.byte	0x04, 0x1c
        /*0052*/ 	.short	(.L_19 - .L_18)


	//   ....[0]....
.L_18:
        /*0054*/ 	.word	0x00000870


	//----- nvinfo : EIATTR_REQNTID
	.align		4
.L_19:
        /*0058*/ 	.byte	0x04, 0x10
        /*005a*/ 	.short	(.L_21 - .L_20)
.L_20:
        /*005c*/ 	.word	0x00000080
        /*0060*/ 	.word	0x00000001
        /*0064*/ 	.word	0x00000001


	//----- nvinfo : EIATTR_CBANK_PARAM_SIZE
	.align		4
.L_21:
        /*0068*/ 	.byte	0x03, 0x19
        /*006a*/ 	.short	0x001c


	//----- nvinfo : EIATTR_PARAM_CBANK
	.align		4
        /*006c*/ 	.byte	0x04, 0x0a
        /*006e*/ 	.short	(.L_23 - .L_22)
	.align		4
.L_22:
        /*0070*/ 	.word	index@(.nv.constant0.triton_poi_fused_clone_16)
        /*0074*/ 	.short	0x0210
        /*0076*/ 	.short	0x001c


	//----- nvinfo : EIATTR_SW_WAR
	.align		4
.L_23:
        /*0078*/ 	.byte	0x04, 0x36
        /*007a*/ 	.short	(.L_25 - .L_24)
.L_24:
        /*007c*/ 	.word	0x00000008
.L_25:


//--------------------- .nv.callgraph             --------------------------
	.section	.nv.callgraph,"",@"SHT_CUDA_CALLGRAPH"
	.align	4
	.sectionentsize	8
	.align		4
        /*0000*/ 	.word	0x00000000
	.align		4
        /*0004*/ 	.word	0xffffffff
	.align		4
        /*0008*/ 	.word	0x00000000
	.align		4
        /*000c*/ 	.word	0xfffffffe
	.align		4
        /*0010*/ 	.word	0x00000000
	.align		4
        /*0014*/ 	.word	0xfffffffd
	.align		4
        /*0018*/ 	.word	0x00000000
	.align		4
        /*001c*/ 	.word	0xfffffffc


//--------------------- .text.triton_poi_fused_clone_16 --------------------------
	.section	.text.triton_poi_fused_clone_16,"ax",@progbits
	.align	128
        .global         triton_poi_fused_clone_16
        .type           triton_poi_fused_clone_16,@function
        .size           triton_poi_fused_clone_16,(.L_x_1 - triton_poi_fused_clone_16)
        .other          triton_poi_fused_clone_16,@"STO_CUDA_ENTRY STV_DEFAULT"
triton_poi_fused_clone_16:
.text.triton_poi_fused_clone_16:
[----:B------:R-:W-:Y:S01]  /*0000*/  LDC R1, c[0x0][0x28] ;  /* 0x00000a00ff017b82 */ /* 0x000fe20000000800 */
[----:B------:R-:W1:Y:S01]  /*0010*/  S2R R0, SR_TID.X ;  /* 0x0000000000007919 */ /* 0x000e620000002100 */
[----:B------:R-:W-:Y:S01]  /*0020*/  ULDC.64 UR4, c[0x0][0x208] ;  /* 0x0000820000047ab9 */ /* 0x000fe20000000a00 */
[----:B------:R-:W2:Y:S01]  /*0030*/  S2R R3, SR_CTAID.X ;  /* 0x0000000000037919 */ /* 0x000ea20000002500 */
[----:B-1----:R-:W-:-:S04]  /*0040*/  SHF.L.U32 R0, R0, 0x2, RZ ;  /* 0x0000000200007819 */ /* 0x002fc800000006ff */
[----:B------:R-:W-:-:S05]  /*0050*/  LOP3.LUT R0, R0, 0x1fc, RZ, 0xc0, !PT ;  /* 0x000001fc00007812 */ /* 0x000fca00078ec0ff */
[----:B--2---:R-:W-:-:S04]  /*0060*/  IMAD R0, R3, 0x400, R0 ;  /* 0x0000040003007824 */ /* 0x004fc800078e0200 */
[C---:B------:R-:W-:Y:S01]  /*0070*/  IMAD.HI R2, R0.reuse, 0x51eb851f, RZ ;  /* 0x51eb851f00027827 */ /* 0x040fe200078e02ff */
[----:B------:R-:W-:Y:S02]  /*0080*/  IADD3 R10, R0, 0x201, RZ ;  /* 0x00000201000a7810 */ /* 0x000fe40007ffe0ff */
[----:B------:R-:W-:Y:S01]  /*0090*/  IADD3 R4, R0, 0x203, RZ ;  /* 0x0000020300047810 */ /* 0x000fe20007ffe0ff */
[----:B------:R-:W-:Y:S01]  /*00a0*/  IMAD.HI R7, R0, 0x66666667, RZ ;  /* 0x6666666700077827 */ /* 0x000fe200078e02ff */
[----:B------:R-:W-:Y:S02]  /*00b0*/  SHF.R.U32.HI R3, RZ, 0x1f, R2 ;  /* 0x0000001fff037819 */ /* 0x000fe40000011602 */
[----:B------:R-:W-:Y:S01]  /*00c0*/  IADD3 R11, R0, 0x2, RZ ;  /* 0x00000002000b7810 */ /* 0x000fe20007ffe0ff */
[----:B------:R-:W-:Y:S01]  /*00d0*/  IMAD.HI R13, R10, 0x66666667, RZ ;  /* 0x666666670a0d7827 */ /* 0x000fe200078e02ff */
[----:B------:R-:W-:Y:S02]  /*00e0*/  LEA.HI.SX32 R2, R2, R3, 0x19 ;  /* 0x0000000302027211 */ /* 0x000fe400078fcaff */
[----:B------:R-:W-:Y:S01]  /*00f0*/  SHF.R.U32.HI R12, RZ, 0x1f, R7 ;  /* 0x0000001fff0c7819 */ /* 0x000fe20000011607 */
[C---:B------:R-:W-:Y:S01]  /*0100*/  VIADD R5, R0.reuse, 0x202 ;  /* 0x0000020200057836 */ /* 0x040fe20000000000 */
[----:B------:R-:W-:Y:S01]  /*0110*/  SHF.R.U32.HI R6, RZ, 0x1f, R13 ;  /* 0x0000001fff067819 */ /* 0x000fe2000001160d */
[----:B------:R-:W-:Y:S01]  /*0120*/  VIADD R3, R0, 0x200 ;  /* 0x0000020000037836 */ /* 0x000fe20000000000 */
[----:B------:R-:W-:Y:S01]  /*0130*/  LEA.HI.SX32 R7, R7, R12, 0x1d ;  /* 0x0000000c07077211 */ /* 0x000fe200078feaff */
[----:B------:R-:W-:Y:S01]  /*0140*/  IMAD.HI R14, R5, 0x66666667, RZ ;  /* 0x66666667050e7827 */ /* 0x000fe200078e02ff */
[----:B------:R-:W-:-:S02]  /*0150*/  LEA.HI.SX32 R13, R13, R6, 0x1d ;  /* 0x000000060d0d7211 */ /* 0x000fc400078feaff */
[----:B------:R-:W-:Y:S01]  /*0160*/  IADD3 R12, R0, 0x1, RZ ;  /* 0x00000001000c7810 */ /* 0x000fe20007ffe0ff */
[----:B------:R-:W-:Y:S01]  /*0170*/  IMAD.HI R15, R4, 0x66666667, RZ ;  /* 0x66666667040f7827 */ /* 0x000fe200078e02ff */
[----:B------:R-:W-:-:S03]  /*0180*/  SHF.R.U32.HI R9, RZ, 0x1f, R14 ;  /* 0x0000001fff097819 */ /* 0x000fc6000001160e */
[----:B------:R-:W-:Y:S01]  /*0190*/  IMAD.HI R6, R3, 0x66666667, RZ ;  /* 0x6666666703067827 */ /* 0x000fe200078e02ff */
[----:B------:R-:W-:Y:S02]  /*01a0*/  LEA.HI.SX32 R14, R14, R9, 0x1d ;  /* 0x000000090e0e7211 */ /* 0x000fe400078feaff */
[----:B------:R-:W-:Y:S01]  /*01b0*/  SHF.R.U32.HI R8, RZ, 0x1f, R15 ;  /* 0x0000001fff087819 */ /* 0x000fe2000001160f */
[----:B------:R-:W-:Y:S01]  /*01c0*/  VIADD R9, R0, 0x3 ;  /* 0x0000000300097836 */ /* 0x000fe20000000000 */
[----:B------:R-:W-:Y:S01]  /*01d0*/  SHF.R.U32.HI R17, RZ, 0x1f, R6 ;  /* 0x0000001fff117819 */ /* 0x000fe20000011606 */
[----:B------:R-:W-:Y:S01]  /*01e0*/  IMAD.HI R16, R12, 0x66666667, RZ ;  /* 0x666666670c107827 */ /* 0x000fe200078e02ff */
[----:B------:R-:W-:Y:S02]  /*01f0*/  LEA.HI.SX32 R15, R15, R8, 0x1d ;  /* 0x000000080f0f7211 */ /* 0x000fe400078feaff */
[----:B------:R-:W-:Y:S01]  /*0200*/  LEA.HI.SX32 R6, R6, R17, 0x1d ;  /* 0x0000001106067211 */ /* 0x000fe200078feaff */
[----:B------:R-:W-:Y:S01]  /*0210*/  IMAD.HI R18, R11, 0x66666667, RZ ;  /* 0x666666670b127827 */ /* 0x000fe200078e02ff */
[----:B------:R-:W-:-:S03]  /*0220*/  SHF.R.U32.HI R17, RZ, 0x1f, R16 ;  /* 0x0000001fff117819 */ /* 0x000fc60000011610 */
[----:B------:R-:W-:Y:S01]  /*0230*/  IMAD.HI R20, R9, 0x66666667, RZ ;  /* 0x6666666709147827 */ /* 0x000fe200078e02ff */
[----:B------:R-:W-:Y:S02]  /*0240*/  SHF.R.U32.HI R19, RZ, 0x1f, R18 ;  /* 0x0000001fff137819 */ /* 0x000fe40000011612 */
[----:B------:R-:W-:Y:S01]  /*0250*/  LEA.HI.SX32 R17, R16, R17, 0x1d ;  /* 0x0000001110117211 */ /* 0x000fe200078feaff */
[----:B------:R-:W-:Y:S01]  /*0260*/  IMAD R15, R15, -0x14, R4 ;  /* 0xffffffec0f0f7824 */ /* 0x000fe200078e0204 */
[----:B------:R-:W-:Y:S01]  /*0270*/  SHF.R.U32.HI R21, RZ, 0x1f, R20 ;  /* 0x0000001fff157819 */ /* 0x000fe20000011614 */
[----:B------:R-:W-:Y:S01]  /*0280*/  IMAD.HI R16, R7, 0x66666667, RZ ;  /* 0x6666666707107827 */ /* 0x000fe200078e02ff */
[----:B------:R-:W-:Y:S01]  /*0290*/  LEA.HI.SX32 R18, R18, R19, 0x1d ;  /* 0x0000001312127211 */ /* 0x000fe200078feaff */
[----:B------:R-:W-:Y:S01]  /*02a0*/  HFMA2.MMA R19, -RZ, RZ, 0, 2.88486480712890625e-05 ;  /* 0x000001e4ff137435 */ /* 0x000fe200000001ff */
[----:B------:R-:W-:Y:S01]  /*02b0*/  LEA.HI R4, R2, R2, RZ, 0x6 ;  /* 0x0000000202047211 */ /* 0x000fe200078f30ff */
[----:B------:R-:W-:Y:S01]  /*02c0*/  IMAD R14, R14, -0x14, R5 ;  /* 0xffffffec0e0e7824 */ /* 0x000fe200078e0205 */
[----:B------:R-:W-:Y:S01]  /*02d0*/  LEA.HI.SX32 R20, R20, R21, 0x1d ;  /* 0x0000001514147211 */ /* 0x000fe200078feaff */
[----:B------:R-:W-:Y:S01]  /*02e0*/  IMAD R12, R17, -0x14, R12 ;  /* 0xffffffec110c7824 */ /* 0x000fe200078e020c */
[----:B------:R-:W-:Y:S01]  /*02f0*/  LOP3.LUT R5, R4, 0xffffffc0, RZ, 0xc0, !PT ;  /* 0xffffffc004057812 */ /* 0x000fe200078ec0ff */
[----:B------:R-:W-:Y:S01]  /*0300*/  IMAD.HI R8, R3, 0x51eb851f, RZ ;  /* 0x51eb851f03087827 */ /* 0x000fe200078e02ff */
[----:B------:R-:W-:-:S03]  /*0310*/  SHF.R.U32.HI R17, RZ, 0x1f, R16 ;  /* 0x0000001fff117819 */ /* 0x000fc60000011610 */
[----:B------:R-:W-:Y:S01]  /*0320*/  IMAD R10, R13, -0x14, R10 ;  /* 0xffffffec0d0a7824 */ /* 0x000fe200078e020a */
[----:B------:R-:W-:Y:S01]  /*0330*/  SHF.R.U32.HI R23, RZ, 0x1f, R8 ;  /* 0x0000001fff177819 */ /* 0x000fe20000011608 */
[----:B------:R-:W-:Y:S01]  /*0340*/  IMAD R13, R20, -0x14, R9 ;  /* 0xffffffec140d7824 */ /* 0x000fe200078e0209 */
[----:B------:R-:W-:Y:S01]  /*0350*/  LEA.HI.SX32 R20, R16, R17, 0x1d ;  /* 0x0000001110147211 */ /* 0x000fe200078feaff */
[----:B------:R-:W-:Y:S01]  /*0360*/  IMAD R11, R18, -0x14, R11 ;  /* 0xffffffec120b7824 */ /* 0x000fe200078e020b */
[----:B------:R-:W-:Y:S01]  /*0370*/  IADD3 R9, R2, -R5, RZ ;  /* 0x8000000502097210 */ /* 0x000fe20007ffe0ff */
[----:B------:R-:W-:Y:S01]  /*0380*/  IMAD R18, R2, R19, 0x17 ;  /* 0x0000001702127424 */ /* 0x000fe200078e0213 */
[----:B------:R-:W1:Y:S01]  /*0390*/  LDC.64 R4, c[0x0][0x210] ;  /* 0x00008400ff047b82 */ /* 0x000e620000000a00 */
[----:B------:R-:W-:Y:S01]  /*03a0*/  IMAD R16, R6, -0x14, R3 ;  /* 0xffffffec06107824 */ /* 0x000fe200078e0203 */
[----:B------:R-:W-:Y:S01]  /*03b0*/  LEA.HI.SX32 R8, R8, R23, 0x19 ;  /* 0x0000001708087211 */ /* 0x000fe200078fcaff */
[----:B------:R-:W-:Y:S01]  /*03c0*/  IMAD.HI R21, R6, 0x66666667, RZ ;  /* 0x6666666706157827 */ /* 0x000fe200078e02ff */
[----:B------:R-:W-:-:S03]  /*03d0*/  IADD3 R13, R13, R18, RZ ;  /* 0x000000120d0d7210 */ /* 0x000fc60007ffe0ff */
[----:B------:R-:W-:Y:S01]  /*03e0*/  IMAD R17, R8, R19, 0x17 ;  /* 0x0000001708117424 */ /* 0x000fe200078e0213 */
[----:B------:R-:W2:Y:S01]  /*03f0*/  LDC.64 R2, c[0x0][0x218] ;  /* 0x00008600ff027b82 */ /* 0x000ea20000000a00 */
[----:B------:R-:W-:Y:S01]  /*0400*/  IMAD R19, R7, -0x14, R0 ;  /* 0xffffffec07137824 */ /* 0x000fe200078e0200 */
[----:B------:R-:W-:Y:S01]  /*0410*/  SHF.R.U32.HI R22, RZ, 0x1f, R21 ;  /* 0x0000001fff167819 */ /* 0x000fe20000011615 */
[----:B------:R-:W-:Y:S01]  /*0420*/  IMAD.IADD R16, R17, 0x1, R16 ;  /* 0x0000000111107824 */ /* 0x000fe200078e0210 */
[----:B------:R-:W-:Y:S01]  /*0430*/  IADD3 R10, R10, R17, RZ ;  /* 0x000000110a0a7210 */ /* 0x000fe20007ffe0ff */
[----:B------:R-:W-:Y:S01]  /*0440*/  IMAD R20, R20, -0x14, R7 ;  /* 0xffffffec14147824 */ /* 0x000fe200078e0207 */
[----:B------:R-:W-:Y:S01]  /*0450*/  IADD3 R14, R14, R17, RZ ;  /* 0x000000110e0e7210 */ /* 0x000fe20007ffe0ff */
[----:B------:R-:W-:Y:S01]  /*0460*/  IMAD.IADD R17, R15, 0x1, R17 ;  /* 0x000000010f117824 */ /* 0x000fe200078e0211 */
[----:B------:R-:W-:Y:S01]  /*0470*/  LEA.HI.SX32 R21, R21, R22, 0x1d ;  /* 0x0000001615157211 */ /* 0x000fe200078feaff */
[----:B------:R-:W-:Y:S01]  /*0480*/  IMAD.IADD R11, R11, 0x1, R18 ;  /* 0x000000010b0b7824 */ /* 0x000fe200078e0212 */
[----:B------:R-:W-:Y:S01]  /*0490*/  IADD3 R19, R18, R19, RZ ;  /* 0x0000001312137210 */ /* 0x000fe20007ffe0ff */
[----:B------:R-:W-:Y:S01]  /*04a0*/  IMAD R27, R20, 0x16, R13 ;  /* 0x00000016141b7824 */ /* 0x000fe200078e020d */
[----:B------:R-:W-:Y:S01]  /*04b0*/  IADD3 R7, R12, R18, RZ ;  /* 0x000000120c077210 */ /* 0x000fe20007ffe0ff */
[----:B------:R-:W-:Y:S01]  /*04c0*/  IMAD R23, R21, -0x14, R6 ;  /* 0xffffffec15177824 */ /* 0x000fe200078e0206 */
[----:B------:R-:W-:Y:S01]  /*04d0*/  LEA.HI R15, R8, R8, RZ, 0x6 ;  /* 0x00000008080f7211 */ /* 0x000fe200078f30ff */
[----:B------:R-:W-:-:S02]  /*04e0*/  IMAD R19, R20, 0x16, R19 ;  /* 0x0000001614137824 */ /* 0x000fc400078e0213 */
[C---:B------:R-:W-:Y:S01]  /*04f0*/  IMAD R7, R20.reuse, 0x16, R7 ;  /* 0x0000001614077824 */ /* 0x040fe200078e0207 */
[----:B------:R-:W-:Y:S01]  /*0500*/  LOP3.LUT R15, R15, 0xffffffc0, RZ, 0xc0, !PT ;  /* 0xffffffc00f0f7812 */ /* 0x000fe200078ec0ff */
[----:B------:R-:W-:Y:S02]  /*0510*/  IMAD R29, R20, 0x16, R11 ;  /* 0x00000016141d7824 */ /* 0x000fe400078e020b */
[C---:B------:R-:W-:Y:S01]  /*0520*/  IMAD R13, R23.reuse, 0x16, R16 ;  /* 0x00000016170d7824 */ /* 0x040fe200078e0210 */
[----:B------:R-:W-:Y:S01]  /*0530*/  IADD3 R15, R8, -R15, RZ ;  /* 0x8000000f080f7210 */ /* 0x000fe20007ffe0ff */
[C---:B------:R-:W-:Y:S02]  /*0540*/  IMAD R11, R23.reuse, 0x16, R10 ;  /* 0x00000016170b7824 */ /* 0x040fe400078e020a */
[----:B------:R-:W-:Y:S02]  /*0550*/  IMAD R21, R23, 0x16, R14 ;  /* 0x0000001617157824 */ /* 0x000fe400078e020e */
[----:B-1----:R-:W-:-:S04]  /*0560*/  IMAD.WIDE R24, R19, 0x4, R4 ;  /* 0x0000000413187825 */ /* 0x002fc800078e0204 */
[----:B------:R-:W-:Y:S01]  /*0570*/  IMAD R17, R23, 0x16, R17 ;  /* 0x0000001617117824 */ /* 0x000fe200078e0211 */
[----:B------:R-:W3:Y:S01]  /*0580*/  LDG.E R12, desc[UR4][R24.64] ;  /* 0x00000004180c7981 */ /* 0x000ee2000c1e1900 */
[----:B------:R-:W-:-:S04]  /*0590*/  IMAD.WIDE R22, R7, 0x4, R4 ;  /* 0x0000000407167825 */ /* 0x000fc800078e0204 */
[--C-:B--2---:R-:W-:Y:S02]  /*05a0*/  IMAD.WIDE R18, R9, 0x4, R2.reuse ;  /* 0x0000000409127825 */ /* 0x104fe400078e0202 */
[----:B------:R-:W2:Y:S02]  /*05b0*/  LDG.E R22, desc[UR4][R22.64] ;  /* 0x0000000416167981 */ /* 0x000ea4000c1e1900 */
[----:B------:R-:W-:Y:S02]  /*05c0*/  IMAD.WIDE R2, R15, 0x4, R2 ;  /* 0x000000040f027825 */ /* 0x000fe400078e0202 */
[----:B------:R-:W2:Y:S02]  /*05d0*/  LDG.E.EL R19, desc[UR4][R18.64] ;  /* 0x0000000412137981 */ /* 0x000ea4000c2e1900 */
[--C-:B------:R-:W-:Y:S02]  /*05e0*/  IMAD.WIDE R10, R11, 0x4, R4.reuse ;  /* 0x000000040b0a7825 */ /* 0x100fe400078e0204 */
[----:B------:R-:W4:Y:S02]  /*05f0*/  LDG.E.EL R2, desc[UR4][R2.64] ;  /* 0x0000000402027981 */ /* 0x000f24000c2e1900 */
[----:B------:R-:W-:-:S02]  /*0600*/  IMAD.WIDE R14, R21, 0x4, R4 ;  /* 0x00000004150e7825 */ /* 0x000fc400078e0204 */
[----:B------:R-:W4:Y:S01]  /*0610*/  LDG.E R11, desc[UR4][R10.64] ;  /* 0x000000040a0b7981 */ /* 0x000f22000c1e1900 */
[----:B------:R-:W1:Y:S01]  /*0620*/  LDC.64 R20, c[0x0][0x220] ;  /* 0x00008800ff147b82 */ /* 0x000e620000000a00 */
[--C-:B------:R-:W-:Y:S02]  /*0630*/  IMAD.WIDE R16, R17, 0x4, R4.reuse ;  /* 0x0000000411107825 */ /* 0x100fe400078e0204 */
[----:B------:R-:W5:Y:S02]  /*0640*/  LDG.E R15, desc[UR4][R14.64] ;  /* 0x000000040e0f7981 */ /* 0x000f64000c1e1900 */
[--C-:B------:R-:W-:Y:S02]  /*0650*/  IMAD.WIDE R6, R29, 0x4, R4.reuse ;  /* 0x000000041d067825 */ /* 0x100fe400078e0204 */
[----:B------:R-:W5:Y:S02]  /*0660*/  LDG.E R17, desc[UR4][R16.64] ;  /* 0x0000000410117981 */ /* 0x000f64000c1e1900 */
[----:B------:R-:W-:-:S02]  /*0670*/  IMAD.WIDE R8, R27, 0x4, R4 ;  /* 0x000000041b087825 */ /* 0x000fc400078e0204 */
[----:B------:R-:W5:Y:S02]  /*0680*/  LDG.E R6, desc[UR4][R6.64] ;  /* 0x0000000406067981 */ /* 0x000f64000c1e1900 */
[----:B------:R-:W-:Y:S02]  /*0690*/  IMAD.WIDE R4, R13, 0x4, R4 ;  /* 0x000000040d047825 */ /* 0x000fe400078e0204 */
[----:B------:R-:W5:Y:S04]  /*06a0*/  LDG.E R8, desc[UR4][R8.64] ;  /* 0x0000000408087981 */ /* 0x000f68000c1e1900 */
[----:B------:R1:W5:Y:S02]  /*06b0*/  LDG.E R13, desc[UR4][R4.64] ;  /* 0x00000004040d7981 */ /* 0x000364000c1e1900 */
[----:B-1----:R-:W-:Y:S01]  /*06c0*/  IMAD.WIDE R20, R0, 0x4, R20 ;  /* 0x0000000400147825 */ /* 0x002fe200078e0214 */
[----:B--2---:R-:W-:-:S03]  /*06d0*/  FSETP.GEU.AND P6, PT, R22, -R19, PT ;  /* 0x800000131600720b */ /* 0x004fc60003fce000 */
[--C-:B------:R-:W-:Y:S01]  /*06e0*/  FADD R22, R22, R19.reuse ;  /* 0x0000001316167221 */ /* 0x100fe20000000000 */
[C---:B---3--:R-:W-:Y:S01]  /*06f0*/  FSETP.GEU.AND P2, PT, R12.reuse, -R19, PT ;  /* 0x800000130c00720b */ /* 0x048fe20003f4e000 */
[----:B------:R-:W-:-:S03]  /*0700*/  FADD R12, R12, R19 ;  /* 0x000000130c0c7221 */ /* 0x000fc60000000000 */
[----:B0-----:R-:W-:Y:S02]  /*0710*/  SEL R5, R22, RZ, P6 ;  /* 0x000000ff16057207 */ /* 0x001fe40003000000 */
[CC--:B----4-:R-:W-:Y:S01]  /*0720*/  FSETP.GEU.AND P3, PT, R11.reuse, -R2.reuse, PT ;  /* 0x800000020b00720b */ /* 0x0d0fe20003f6e000 */
[--C-:B------:R-:W-:Y:S01]  /*0730*/  FADD R11, R11, R2.reuse ;  /* 0x000000020b0b7221 */ /* 0x100fe20000000000 */
[CC--:B-----5:R-:W-:Y:S01]  /*0740*/  FSETP.GEU.AND P4, PT, R15.reuse, -R2.reuse, PT ;  /* 0x800000020f00720b */ /* 0x0e0fe20003f8e000 */
[--C-:B------:R-:W-:Y:S01]  /*0750*/  FADD R15, R15, R2.reuse ;  /* 0x000000020f0f7221 */ /* 0x100fe20000000000 */
[C---:B------:R-:W-:Y:S01]  /*0760*/  FSETP.GEU.AND P5, PT, R17.reuse, -R2, PT ;  /* 0x800000021100720b */ /* 0x040fe20003fae000 */
[----:B------:R-:W-:Y:S01]  /*0770*/  FADD R17, R17, R2 ;  /* 0x0000000211117221 */ /* 0x000fe20000000000 */
[CC--:B------:R-:W-:Y:S01]  /*0780*/  FSETP.GEU.AND P0, PT, R6.reuse, -R19.reuse, PT ;  /* 0x800000130600720b */ /* 0x0c0fe20003f0e000 */
[--C-:B------:R-:W-:Y:S01]  /*0790*/  FADD R6, R6, R19.reuse ;  /* 0x0000001306067221 */ /* 0x100fe20000000000 */
[C---:B------:R-:W-:Y:S01]  /*07a0*/  FADD R7, R8.reuse, R19 ;  /* 0x0000001308077221 */ /* 0x040fe20000000000 */
[----:B------:R-:W-:-:S02]  /*07b0*/  FSETP.GEU.AND P1, PT, R8, -R19, PT ;  /* 0x800000130800720b */ /* 0x000fc40003f2e000 */
[C---:B------:R-:W-:Y:S01]  /*07c0*/  FSETP.GEU.AND P6, PT, R13.reuse, -R2, PT ;  /* 0x800000020d00720b */ /* 0x040fe20003fce000 */
[----:B------:R-:W-:Y:S01]  /*07d0*/  FADD R2, R13, R2 ;  /* 0x000000020d027221 */ /* 0x000fe20000000000 */
[----:B------:R-:W-:Y:S02]  /*07e0*/  SEL R9, R11, RZ, P3 ;  /* 0x000000ff0b097207 */ /* 0x000fe40001800000 */
[----:B------:R-:W-:Y:S02]  /*07f0*/  SEL R6, R6, RZ, P0 ;  /* 0x000000ff06067207 */ /* 0x000fe40000000000 */
[----:B------:R-:W-:Y:S02]  /*0800*/  SEL R7, R7, RZ, P1 ;  /* 0x000000ff07077207 */ /* 0x000fe40000800000 */
[----:B------:R-:W-:Y:S02]  /*0810*/  SEL R4, R12, RZ, P2 ;  /* 0x000000ff0c047207 */ /* 0x000fe40001000000 */
[----:B------:R-:W-:-:S02]  /*0820*/  SEL R10, R15, RZ, P4 ;  /* 0x000000ff0f0a7207 */ /* 0x000fc40002000000 */
[----:B------:R-:W-:Y:S02]  /*0830*/  SEL R8, R2, RZ, P6 ;  /* 0x000000ff02087207 */ /* 0x000fe40003000000 */
[----:B------:R-:W-:Y:S01]  /*0840*/  SEL R11, R17, RZ, P5 ;  /* 0x000000ff110b7207 */ /* 0x000fe20002800000 */
[----:B------:R-:W-:Y:S04]  /*0850*/  STG.E.128 desc[UR4][R20.64], R4 ;  /* 0x0000000414007986 */ /* 0x000fe8000c101d04 */
[----:B------:R-:W-:Y:S01]  /*0860*/  STG.E.128 desc[UR4][R20.64+0x800], R8 ;  /* 0x0008000814007986 */ /* 0x000fe2000c101d04 */
[----:B------:R-:W-:Y:S05]  /*0870*/  EXIT ;  /* 0x000000000000794d */ /* 0x000fea0003800000 */
.L_x_0:
[----:B------:R-:W-:-:S00]  /*0880*/  BRA `(.L_x_0) ;  /* 0xfffffffc00fc7947 */ /* 0x000fc0000383ffff */
[----:B------:R-:W-:-:S00]  /*0890*/  NOP ;  /* 0x0000000000007918 */ /* 0x000fc00000000000 */
        /* <DEDUP_REMOVED lines=14> */
.L_x_1:


//--------------------- .nv.constant0.triton_poi_fused_clone_16 --------------------------
	.section	.nv.constant0.triton_poi_fused_clone_16,"a",@progbits
	.sectionflags	@""
	.align	4
.nv.constant0.triton_poi_fused_clone_16:
	.zero		556
